//
// Generated by NVIDIA NVVM Compiler
//
// Compiler Build ID: CL-36424714
// Cuda compilation tools, release 13.0, V13.0.88
// Based on NVVM 20.0.0
//

.version 9.0
.target sm_100
.address_size 64

	// .globl	_Z5benchPiS_ii

.visible .entry _Z5benchPiS_ii(
	.param .u64 .ptr .align 1 _Z5benchPiS_ii_param_0,
	.param .u64 .ptr .align 1 _Z5benchPiS_ii_param_1,
	.param .u32 _Z5benchPiS_ii_param_2,
	.param .u32 _Z5benchPiS_ii_param_3
)
{
	.reg .pred 	%p<10>;
	.reg .b32 	%r<142>;
	.reg .b64 	%rd<92>;

	ld.param.u64 	%rd3, [_Z5benchPiS_ii_param_0];
	ld.param.u64 	%rd4, [_Z5benchPiS_ii_param_1];
	ld.param.u32 	%r70, [_Z5benchPiS_ii_param_2];
	ld.param.u32 	%r71, [_Z5benchPiS_ii_param_3];
	cvta.to.global.u64 	%rd1, %rd4;
	cvta.to.global.u64 	%rd2, %rd3;
	mov.u32 	%r72, %ctaid.x;
	mov.u32 	%r73, %ntid.x;
	mul.lo.s32 	%r1, %r72, %r73;
	mov.u32 	%r2, %tid.x;
	add.s32 	%r3, %r1, %r2;
	setp.lt.s32 	%p1, %r71, 1;
	@%p1 bra 	$L__BB0_13;
	and.b32  	%r4, %r71, 15;
	setp.lt.u32 	%p2, %r71, 16;
	mov.b32 	%r138, 0;
	@%p2 bra 	$L__BB0_4;
	and.b32  	%r138, %r71, 2147483632;
	neg.s32 	%r136, %r138;
	add.s32 	%r75, %r2, %r70;
	add.s32 	%r135, %r75, %r1;
	shl.b32 	%r8, %r70, 4;
	shl.b32 	%r76, %r70, 1;
	add.s32 	%r134, %r3, %r76;
	mad.lo.s32 	%r133, %r70, 3, %r3;
	shl.b32 	%r77, %r70, 2;
	add.s32 	%r132, %r3, %r77;
	mad.lo.s32 	%r131, %r70, 5, %r3;
	mad.lo.s32 	%r130, %r70, 6, %r3;
	mad.lo.s32 	%r129, %r70, 7, %r3;
	shl.b32 	%r78, %r70, 3;
	add.s32 	%r128, %r3, %r78;
	mad.lo.s32 	%r127, %r70, 9, %r3;
	mad.lo.s32 	%r126, %r70, 10, %r3;
	mad.lo.s32 	%r125, %r70, 11, %r3;
	mad.lo.s32 	%r124, %r70, 12, %r3;
	mad.lo.s32 	%r123, %r70, 13, %r3;
	mad.lo.s32 	%r122, %r70, 14, %r3;
	mad.lo.s32 	%r121, %r70, 15, %r3;
	mov.u32 	%r120, %r3;
$L__BB0_3:
	.pragma "nounroll";
	mul.wide.u32 	%rd5, %r120, 4;
	add.s64 	%rd6, %rd2, %rd5;
	ld.global.u32 	%r79, [%rd6];
	add.s64 	%rd7, %rd1, %rd5;
	st.global.u32 	[%rd7], %r79;
	mul.wide.u32 	%rd8, %r135, 4;
	add.s64 	%rd9, %rd2, %rd8;
	ld.global.u32 	%r80, [%rd9];
	add.s64 	%rd10, %rd1, %rd8;
	st.global.u32 	[%rd10], %r80;
	mul.wide.u32 	%rd11, %r134, 4;
	add.s64 	%rd12, %rd2, %rd11;
	ld.global.u32 	%r81, [%rd12];
	add.s64 	%rd13, %rd1, %rd11;
	st.global.u32 	[%rd13], %r81;
	mul.wide.u32 	%rd14, %r133, 4;
	add.s64 	%rd15, %rd2, %rd14;
	ld.global.u32 	%r82, [%rd15];
	add.s64 	%rd16, %rd1, %rd14;
	st.global.u32 	[%rd16], %r82;
	mul.wide.u32 	%rd17, %r132, 4;
	add.s64 	%rd18, %rd2, %rd17;
	ld.global.u32 	%r83, [%rd18];
	add.s64 	%rd19, %rd1, %rd17;
	st.global.u32 	[%rd19], %r83;
	mul.wide.u32 	%rd20, %r131, 4;
	add.s64 	%rd21, %rd2, %rd20;
	ld.global.u32 	%r84, [%rd21];
	add.s64 	%rd22, %rd1, %rd20;
	st.global.u32 	[%rd22], %r84;
	mul.wide.u32 	%rd23, %r130, 4;
	add.s64 	%rd24, %rd2, %rd23;
	ld.global.u32 	%r85, [%rd24];
	add.s64 	%rd25, %rd1, %rd23;
	st.global.u32 	[%rd25], %r85;
	mul.wide.u32 	%rd26, %r129, 4;
	add.s64 	%rd27, %rd2, %rd26;
	ld.global.u32 	%r86, [%rd27];
	add.s64 	%rd28, %rd1, %rd26;
	st.global.u32 	[%rd28], %r86;
	mul.wide.u32 	%rd29, %r128, 4;
	add.s64 	%rd30, %rd2, %rd29;
	ld.global.u32 	%r87, [%rd30];
	add.s64 	%rd31, %rd1, %rd29;
	st.global.u32 	[%rd31], %r87;
	mul.wide.u32 	%rd32, %r127, 4;
	add.s64 	%rd33, %rd2, %rd32;
	ld.global.u32 	%r88, [%rd33];
	add.s64 	%rd34, %rd1, %rd32;
	st.global.u32 	[%rd34], %r88;
	mul.wide.u32 	%rd35, %r126, 4;
	add.s64 	%rd36, %rd2, %rd35;
	ld.global.u32 	%r89, [%rd36];
	add.s64 	%rd37, %rd1, %rd35;
	st.global.u32 	[%rd37], %r89;
	mul.wide.u32 	%rd38, %r125, 4;
	add.s64 	%rd39, %rd2, %rd38;
	ld.global.u32 	%r90, [%rd39];
	add.s64 	%rd40, %rd1, %rd38;
	st.global.u32 	[%rd40], %r90;
	mul.wide.u32 	%rd41, %r124, 4;
	add.s64 	%rd42, %rd2, %rd41;
	ld.global.u32 	%r91, [%rd42];
	add.s64 	%rd43, %rd1, %rd41;
	st.global.u32 	[%rd43], %r91;
	mul.wide.u32 	%rd44, %r123, 4;
	add.s64 	%rd45, %rd2, %rd44;
	ld.global.u32 	%r92, [%rd45];
	add.s64 	%rd46, %rd1, %rd44;
	st.global.u32 	[%rd46], %r92;
	mul.wide.u32 	%rd47, %r122, 4;
	add.s64 	%rd48, %rd2, %rd47;
	ld.global.u32 	%r93, [%rd48];
	add.s64 	%rd49, %rd1, %rd47;
	st.global.u32 	[%rd49], %r93;
	mul.wide.u32 	%rd50, %r121, 4;
	add.s64 	%rd51, %rd2, %rd50;
	ld.global.u32 	%r94, [%rd51];
	add.s64 	%rd52, %rd1, %rd50;
	st.global.u32 	[%rd52], %r94;
	add.s32 	%r136, %r136, 16;
	add.s32 	%r135, %r135, %r8;
	add.s32 	%r134, %r134, %r8;
	add.s32 	%r133, %r133, %r8;
	add.s32 	%r132, %r132, %r8;
	add.s32 	%r131, %r131, %r8;
	add.s32 	%r130, %r130, %r8;
	add.s32 	%r129, %r129, %r8;
	add.s32 	%r128, %r128, %r8;
	add.s32 	%r127, %r127, %r8;
	add.s32 	%r126, %r126, %r8;
	add.s32 	%r125, %r125, %r8;
	add.s32 	%r124, %r124, %r8;
	add.s32 	%r123, %r123, %r8;
	add.s32 	%r122, %r122, %r8;
	add.s32 	%r121, %r121, %r8;
	add.s32 	%r120, %r120, %r8;
	setp.ne.s32 	%p3, %r136, 0;
	@%p3 bra 	$L__BB0_3;
$L__BB0_4:
	setp.eq.s32 	%p4, %r4, 0;
	@%p4 bra 	$L__BB0_13;
	and.b32  	%r58, %r71, 7;
	setp.lt.u32 	%p5, %r4, 8;
	@%p5 bra 	$L__BB0_7;
	mad.lo.s32 	%r95, %r138, %r70, %r3;
	mul.wide.u32 	%rd53, %r95, 4;
	add.s64 	%rd54, %rd2, %rd53;
	ld.global.u32 	%r96, [%rd54];
	add.s64 	%rd55, %rd1, %rd53;
	st.global.u32 	[%rd55], %r96;
	add.s32 	%r97, %r95, %r70;
	mul.wide.u32 	%rd56, %r97, 4;
	add.s64 	%rd57, %rd2, %rd56;
	ld.global.u32 	%r98, [%rd57];
	add.s64 	%rd58, %rd1, %rd56;
	st.global.u32 	[%rd58], %r98;
	add.s32 	%r99, %r97, %r70;
	mul.wide.u32 	%rd59, %r99, 4;
	add.s64 	%rd60, %rd2, %rd59;
	ld.global.u32 	%r100, [%rd60];
	add.s64 	%rd61, %rd1, %rd59;
	st.global.u32 	[%rd61], %r100;
	add.s32 	%r101, %r99, %r70;
	mul.wide.u32 	%rd62, %r101, 4;
	add.s64 	%rd63, %rd2, %rd62;
	ld.global.u32 	%r102, [%rd63];
	add.s64 	%rd64, %rd1, %rd62;
	st.global.u32 	[%rd64], %r102;
	add.s32 	%r103, %r101, %r70;
	mul.wide.u32 	%rd65, %r103, 4;
	add.s64 	%rd66, %rd2, %rd65;
	ld.global.u32 	%r104, [%rd66];
	add.s64 	%rd67, %rd1, %rd65;
	st.global.u32 	[%rd67], %r104;
	add.s32 	%r105, %r103, %r70;
	mul.wide.u32 	%rd68, %r105, 4;
	add.s64 	%rd69, %rd2, %rd68;
	ld.global.u32 	%r106, [%rd69];
	add.s64 	%rd70, %rd1, %rd68;
	st.global.u32 	[%rd70], %r106;
	add.s32 	%r107, %r105, %r70;
	mul.wide.u32 	%rd71, %r107, 4;
	add.s64 	%rd72, %rd2, %rd71;
	ld.global.u32 	%r108, [%rd72];
	add.s64 	%rd73, %rd1, %rd71;
	st.global.u32 	[%rd73], %r108;
	add.s32 	%r109, %r107, %r70;
	mul.wide.u32 	%rd74, %r109, 4;
	add.s64 	%rd75, %rd2, %rd74;
	ld.global.u32 	%r110, [%rd75];
	add.s64 	%rd76, %rd1, %rd74;
	st.global.u32 	[%rd76], %r110;
	add.s32 	%r138, %r138, 8;
$L__BB0_7:
	setp.eq.s32 	%p6, %r58, 0;
	@%p6 bra 	$L__BB0_13;
	and.b32  	%r61, %r71, 3;
	setp.lt.u32 	%p7, %r58, 4;
	@%p7 bra 	$L__BB0_10;
	mad.lo.s32 	%r111, %r138, %r70, %r3;
	mul.wide.u32 	%rd77, %r111, 4;
	add.s64 	%rd78, %rd2, %rd77;
	ld.global.u32 	%r112, [%rd78];
	add.s64 	%rd79, %rd1, %rd77;
	st.global.u32 	[%rd79], %r112;
	add.s32 	%r113, %r111, %r70;
	mul.wide.u32 	%rd80, %r113, 4;
	add.s64 	%rd81, %rd2, %rd80;
	ld.global.u32 	%r114, [%rd81];
	add.s64 	%rd82, %rd1, %rd80;
	st.global.u32 	[%rd82], %r114;
	add.s32 	%r115, %r113, %r70;
	mul.wide.u32 	%rd83, %r115, 4;
	add.s64 	%rd84, %rd2, %rd83;
	ld.global.u32 	%r116, [%rd84];
	add.s64 	%rd85, %rd1, %rd83;
	st.global.u32 	[%rd85], %r116;
	add.s32 	%r117, %r115, %r70;
	mul.wide.u32 	%rd86, %r117, 4;
	add.s64 	%rd87, %rd2, %rd86;
	ld.global.u32 	%r118, [%rd87];
	add.s64 	%rd88, %rd1, %rd86;
	st.global.u32 	[%rd88], %r118;
	add.s32 	%r138, %r138, 4;
$L__BB0_10:
	setp.eq.s32 	%p8, %r61, 0;
	@%p8 bra 	$L__BB0_13;
	mad.lo.s32 	%r141, %r138, %r70, %r3;
	neg.s32 	%r140, %r61;
$L__BB0_12:
	.pragma "nounroll";
	mul.wide.u32 	%rd89, %r141, 4;
	add.s64 	%rd90, %rd2, %rd89;
	ld.global.u32 	%r119, [%rd90];
	add.s64 	%rd91, %rd1, %rd89;
	st.global.u32 	[%rd91], %r119;
	add.s32 	%r141, %r141, %r70;
	add.s32 	%r140, %r140, 1;
	setp.ne.s32 	%p9, %r140, 0;
	@%p9 bra 	$L__BB0_12;
$L__BB0_13:
	ret;

}


// ===== COMPILED SASS (sm_100) =====

	.target	sm_100

	.elftype	@"ET_EXEC"


//--------------------- .note.nv.tkinfo           --------------------------
	.section	.note.nv.tkinfo,"",@"SHT_NOTE"
	.sectionflags	@"SHF_NOTE_NV_TKINFO"
	.tkinfo
        /*0018*/ 	.word	0x00000002
        /*0030*/ 	.string	""
        /*0030*/ 	.string	"ptxas"
        /*0030*/ 	.string	"Cuda compilation tools, release 13.0, V13.0.88"
        /*0030*/ 	.string	"Build cuda_13.0.r13.0/compiler.36424714_0"
        /*0030*/ 	.string	"-arch sm_100 -m 64 "



//--------------------- .note.nv.cuinfo           --------------------------
	.section	.note.nv.cuinfo,"",@"SHT_NOTE"
	.sectionflags	@"SHF_NOTE_NV_CUINFO"
        /*0018*/ 	.short	0x0002
        /*001a*/ 	.short	0x0064
        /*001c*/ 	.short	0x0082
	.zero		2


//--------------------- .nv.info                  --------------------------
	.section	.nv.info,"",@"SHT_CUDA_INFO"
	.align	4


	//----- nvinfo : EIATTR_REGCOUNT
	.align		4
        /*0000*/ 	.byte	0x04, 0x2f
        /*0002*/ 	.short	(.L_1 - .L_0)
	.align		4
.L_0:
        /*0004*/ 	.word	index@(_Z5benchPiS_ii)
        /*0008*/ 	.word	0x00000028


	//----- nvinfo : EIATTR_FRAME_SIZE
	.align		4
.L_1:
        /*000c*/ 	.byte	0x04, 0x11
        /*000e*/ 	.short	(.L_3 - .L_2)
	.align		4
.L_2:
        /*0010*/ 	.word	index@(_Z5benchPiS_ii)
        /*0014*/ 	.word	0x00000000


	//----- nvinfo : EIATTR_MIN_STACK_SIZE
	.align		4
.L_3:
        /*0018*/ 	.byte	0x04, 0x12
        /*001a*/ 	.short	(.L_5 - .L_4)
	.align		4
.L_4:
        /*001c*/ 	.word	index@(_Z5benchPiS_ii)
        /*0020*/ 	.word	0x00000000
.L_5:


//--------------------- .nv.compat                --------------------------
	.section	.nv.compat,"",@"SHT_CUDA_COMPAT_INFO"
	.align	4
        /*0000*/ 	.byte	0x02, 0x09, 0x00, 0x00, 0x02, 0x02, 0x01, 0x00, 0x02, 0x05, 0x05, 0x00, 0x03, 0x07, 0x01, 0x01
        /*0010*/ 	.byte	0x02, 0x03, 0x00, 0x00, 0x02, 0x06, 0x01, 0x00, 0x04, 0x0b, 0x08, 0x00, 0x09, 0x00, 0x00, 0x00
        /*0020*/ 	.byte	0x00, 0x00, 0x00, 0x00


//--------------------- .nv.info._Z5benchPiS_ii   --------------------------
	.section	.nv.info._Z5benchPiS_ii,"",@"SHT_CUDA_INFO"
	.sectionflags	@""
	.align	4


	//----- nvinfo : EIATTR_CUDA_API_VERSION
	.align		4
        /*0000*/ 	.byte	0x04, 0x37
        /*0002*/ 	.short	(.L_7 - .L_6)
.L_6:
        /*0004*/ 	.word	0x00000082


	//----- nvinfo : EIATTR_KPARAM_INFO
	.align		4
.L_7:
        /*0008*/ 	.byte	0x04, 0x17
        /*000a*/ 	.short	(.L_9 - .L_8)
.L_8:
        /*000c*/ 	.word	0x00000000
        /*0010*/ 	.short	0x0003
        /*0012*/ 	.short	0x0014
        /*0014*/ 	.byte	0x00, 0xf0, 0x11, 0x00


	//----- nvinfo : EIATTR_KPARAM_INFO
	.align		4
.L_9:
        /*0018*/ 	.byte	0x04, 0x17
        /*001a*/ 	.short	(.L_11 - .L_10)
.L_10:
        /*001c*/ 	.word	0x00000000
        /*0020*/ 	.short	0x0002
        /*0022*/ 	.short	0x0010
        /*0024*/ 	.byte	0x00, 0xf0, 0x11, 0x00


	//----- nvinfo : EIATTR_KPARAM_INFO
	.align		4
.L_11:
        /*0028*/ 	.byte	0x04, 0x17
        /*002a*/ 	.short	(.L_13 - .L_12)
.L_12:
        /*002c*/ 	.word	0x00000000
        /*0030*/ 	.short	0x0001
        /*0032*/ 	.short	0x0008
        /*0034*/ 	.byte	0x00, 0xf5, 0x21, 0x00


	//----- nvinfo : EIATTR_KPARAM_INFO
	.align		4
.L_13:
        /*0038*/ 	.byte	0x04, 0x17
        /*003a*/ 	.short	(.L_15 - .L_14)
.L_14:
        /*003c*/ 	.word	0x00000000
        /*0040*/ 	.short	0x0000
        /*0042*/ 	.short	0x0000
        /*0044*/ 	.byte	0x00, 0xf5, 0x21, 0x00


	//----- nvinfo : EIATTR_SPARSE_MMA_MASK
	.align		4
.L_15:
        /*0048*/ 	.byte	0x03, 0x50
        /*004a*/ 	.short	0x0000


	//----- nvinfo : EIATTR_MAXREG_COUNT
	.align		4
        /*004c*/ 	.byte	0x03, 0x1b
        /*004e*/ 	.short	0x00ff


	//----- nvinfo : EIATTR_MERCURY_ISA_VERSION
	.align		4
        /*0050*/ 	.byte	0x03, 0x5f
        /*0052*/ 	.short	0x0101


	//----- nvinfo : EIATTR_VRC_CTA_INIT_COUNT
	.align		4
        /*0054*/ 	.byte	0x02, 0x4a
	.zero		1
	.zero		1


	//----- nvinfo : EIATTR_EXIT_INSTR_OFFSETS
	.align		4
        /*0058*/ 	.byte	0x04, 0x1c
        /*005a*/ 	.short	(.L_17 - .L_16)


	//   ....[0]....
.L_16:
        /*005c*/ 	.word	0x00000040


	//   ....[1]....
        /*0060*/ 	.word	0x00000770


	//   ....[2]....
        /*0064*/ 	.word	0x00000a80


	//   ....[3]....
        /*0068*/ 	.word	0x00000c50


	//   ....[4]....
        /*006c*/ 	.word	0x00000d30


	//----- nvinfo : EIATTR_CBANK_PARAM_SIZE
	.align		4
.L_17:
        /*0070*/ 	.byte	0x03, 0x19
        /*0072*/ 	.short	0x0018


	//----- nvinfo : EIATTR_PARAM_CBANK
	.align		4
        /*0074*/ 	.byte	0x04, 0x0a
        /*0076*/ 	.short	(.L_19 - .L_18)
	.align		4
.L_18:
        /*0078*/ 	.word	index@(.nv.constant0._Z5benchPiS_ii)
        /*007c*/ 	.short	0x0380
        /*007e*/ 	.short	0x0018


	//----- nvinfo : EIATTR_SW_WAR
	.align		4
.L_19:
        /*0080*/ 	.byte	0x04, 0x36
        /*0082*/ 	.short	(.L_21 - .L_20)
.L_20:
        /*0084*/ 	.word	0x00000008
.L_21:


//--------------------- .nv.callgraph             --------------------------
	.section	.nv.callgraph,"",@"SHT_CUDA_CALLGRAPH"
	.align	4
	.sectionentsize	8
	.align		4
        /*0000*/ 	.word	0x00000000
	.align		4
        /*0004*/ 	.word	0xffffffff
	.align		4
        /*0008*/ 	.word	0x00000000
	.align		4
        /*000c*/ 	.word	0xfffffffe
	.align		4
        /*0010*/ 	.word	0x00000000
	.align		4
        /*0014*/ 	.word	0xfffffffd
	.align		4
        /*0018*/ 	.word	0x00000000
	.align		4
        /*001c*/ 	.word	0xfffffffc


//--------------------- .text._Z5benchPiS_ii      --------------------------
	.section	.text._Z5benchPiS_ii,"ax",@progbits
	.align	128
        .global         _Z5benchPiS_ii
        .type           _Z5benchPiS_ii,@function
        .size           _Z5benchPiS_ii,(.L_x_6 - _Z5benchPiS_ii)
        .other          _Z5benchPiS_ii,@"STO_CUDA_ENTRY STV_DEFAULT"
_Z5benchPiS_ii:
.text._Z5benchPiS_ii:
[----:B------:R-:W-:Y:S08]  /*0000*/  LDC R1, c[0x0][0x37c] ;  /* 0x0000df00ff017b82 */ /* 0x000ff00000000800 */
[----:B------:R-:W0:Y:S08]  /*0010*/  LDC R0, c[0x0][0x394] ;  /* 0x0000e500ff007b82 */ /* 0x000e300000000800 */
[----:B------:R-:W1:Y:S01]  /*0020*/  S2UR UR4, SR_CTAID.X ;  /* 0x00000000000479c3 */ /* 0x000e620000002500 */
[----:B0-----:R-:W-:-:S13]  /*0030*/  ISETP.GE.AND P0, PT, R0, 0x1, PT ;  /* 0x000000010000780c */ /* 0x001fda0003f06270 */
[----:B-1----:R-:W-:Y:S05]  /*0040*/  @!P0 EXIT ;  /* 0x000000000000894d */ /* 0x002fea0003800000 */
[----:B------:R-:W0:Y:S01]  /*0050*/  S2R R8, SR_TID.X ;  /* 0x0000000000087919 */ /* 0x000e220000002100 */
[----:B------:R-:W1:Y:S01]  /*0060*/  LDCU UR5, c[0x0][0x360] ;  /* 0x00006c00ff0577ac */ /* 0x000e620008000800 */
[C---:B------:R-:W-:Y:S01]  /*0070*/  ISETP.GE.U32.AND P1, PT, R0.reuse, 0x10, PT ;  /* 0x000000100000780c */ /* 0x040fe20003f26070 */
[----:B------:R-:W-:Y:S01]  /*0080*/  HFMA2 R3, -RZ, RZ, 0, 0 ;  /* 0x00000000ff037431 */ /* 0x000fe200000001ff */
[----:B------:R-:W-:Y:S01]  /*0090*/  LOP3.LUT R2, R0, 0xf, RZ, 0xc0, !PT ;  /* 0x0000000f00027812 */ /* 0x000fe200078ec0ff */
[----:B------:R-:W2:Y:S03]  /*00a0*/  LDCU.64 UR6, c[0x0][0x358] ;  /* 0x00006b00ff0677ac */ /* 0x000ea60008000a00 */
[----:B------:R-:W-:Y:S01]  /*00b0*/  ISETP.NE.AND P0, PT, R2, RZ, PT ;  /* 0x000000ff0200720c */ /* 0x000fe20003f05270 */
[----:B-1----:R-:W-:-:S06]  /*00c0*/  UIMAD UR4, UR4, UR5, URZ ;  /* 0x00000005040472a4 */ /* 0x002fcc000f8e02ff */
[----:B0-----:R-:W-:Y:S01]  /*00d0*/  IADD3 R4, PT, PT, R8, UR4, RZ ;  /* 0x0000000408047c10 */ /* 0x001fe2000fffe0ff */
[----:B--2---:R-:W-:Y:S06]  /*00e0*/  @!P1 BRA `(.L_x_0) ;  /* 0x0000000400a09947 */ /* 0x004fec0003800000 */
[----:B------:R-:W0:Y:S01]  /*00f0*/  LDC R5, c[0x0][0x390] ;  /* 0x0000e400ff057b82 */ /* 0x000e220000000800 */
[----:B------:R-:W-:Y:S02]  /*0100*/  LOP3.LUT R3, R0, 0x7ffffff0, RZ, 0xc0, !PT ;  /* 0x7ffffff000037812 */ /* 0x000fe400078ec0ff */
[-C--:B------:R-:W-:Y:S02]  /*0110*/  MOV R6, R4.reuse ;  /* 0x0000000400067202 */ /* 0x080fe40000000f00 */
[----:B------:R-:W-:Y:S02]  /*0120*/  IADD3 R7, PT, PT, -R3, RZ, RZ ;  /* 0x000000ff03077210 */ /* 0x000fe40007ffe1ff */
[C---:B0-----:R-:W-:Y:S01]  /*0130*/  IADD3 R37, PT, PT, R5.reuse, UR4, R8 ;  /* 0x0000000405257c10 */ /* 0x041fe2000fffe008 */
[C-C-:B------:R-:W-:Y:S01]  /*0140*/  IMAD R10, R5.reuse, 0x3, R4.reuse ;  /* 0x00000003050a7824 */ /* 0x140fe200078e0204 */
[CC--:B------:R-:W-:Y:S01]  /*0150*/  LEA R8, R5.reuse, R4.reuse, 0x1 ;  /* 0x0000000405087211 */ /* 0x0c0fe200078e08ff */
[C-C-:B------:R-:W-:Y:S01]  /*0160*/  IMAD R14, R5.reuse, 0x5, R4.reuse ;  /* 0x00000005050e7824 */ /* 0x140fe200078e0204 */
[CC--:B------:R-:W-:Y:S01]  /*0170*/  LEA R12, R5.reuse, R4.reuse, 0x2 ;  /* 0x00000004050c7211 */ /* 0x0c0fe200078e10ff */
[C-C-:B------:R-:W-:Y:S01]  /*0180*/  IMAD R16, R5.reuse, 0x6, R4.reuse ;  /* 0x0000000605107824 */ /* 0x140fe200078e0204 */
[C---:B------:R-:W-:Y:S01]  /*0190*/  LEA R20, R5.reuse, R4, 0x3 ;  /* 0x0000000405147211 */ /* 0x040fe200078e18ff */
[----:B------:R-:W-:-:S02]  /*01a0*/  IMAD R18, R5, 0x7, R4 ;  /* 0x0000000705127824 */ /* 0x000fc400078e0204 */
[C-C-:B------:R-:W-:Y:S02]  /*01b0*/  IMAD R9, R5.reuse, 0x9, R4.reuse ;  /* 0x0000000905097824 */ /* 0x140fe400078e0204 */
[C-C-:B------:R-:W-:Y:S02]  /*01c0*/  IMAD R11, R5.reuse, 0xa, R4.reuse ;  /* 0x0000000a050b7824 */ /* 0x140fe400078e0204 */
[C-C-:B------:R-:W-:Y:S02]  /*01d0*/  IMAD R13, R5.reuse, 0xb, R4.reuse ;  /* 0x0000000b050d7824 */ /* 0x140fe400078e0204 */
[C-C-:B------:R-:W-:Y:S02]  /*01e0*/  IMAD R15, R5.reuse, 0xc, R4.reuse ;  /* 0x0000000c050f7824 */ /* 0x140fe400078e0204 */
[C-C-:B------:R-:W-:Y:S02]  /*01f0*/  IMAD R17, R5.reuse, 0xd, R4.reuse ;  /* 0x0000000d05117824 */ /* 0x140fe400078e0204 */
[----:B------:R-:W-:-:S02]  /*0200*/  IMAD R19, R5, 0xe, R4 ;  /* 0x0000000e05137824 */ /* 0x000fc400078e0204 */
[----:B------:R-:W-:-:S07]  /*0210*/  IMAD R21, R5, 0xf, R4 ;  /* 0x0000000f05157824 */ /* 0x000fce00078e0204 */
.L_x_1:
[----:B0-----:R-:W0:Y:S08]  /*0220*/  LDC.64 R24, c[0x0][0x380] ;  /* 0x0000e000ff187b82 */ /* 0x001e300000000a00 */
[----:B------:R-:W1:Y:S01]  /*0230*/  LDC.64 R22, c[0x0][0x388] ;  /* 0x0000e200ff167b82 */ /* 0x000e620000000a00 */
[----:B0-----:R-:W-:-:S05]  /*0240*/  IMAD.WIDE.U32 R30, R6, 0x4, R24 ;  /* 0x00000004061e7825 */ /* 0x001fca00078e0018 */
[----:B------:R-:W2:Y:S01]  /*0250*/  LDG.E R36, desc[UR6][R30.64] ;  /* 0x000000061e247981 */ /* 0x000ea2000c1e1900 */
[----:B------:R-:W-:-:S04]  /*0260*/  IMAD.WIDE.U32 R26, R37, 0x4, R24 ;  /* 0x00000004251a7825 */ /* 0x000fc800078e0018 */
[----:B-1----:R-:W-:-:S05]  /*0270*/  IMAD.WIDE.U32 R28, R6, 0x4, R22 ;  /* 0x00000004061c7825 */ /* 0x002fca00078e0016 */
[----:B--2---:R0:W-:Y:S04]  /*0280*/  STG.E desc[UR6][R28.64], R36 ;  /* 0x000000241c007986 */ /* 0x0041e8000c101906 */
[----:B------:R1:W2:Y:S01]  /*0290*/  LDG.E R33, desc[UR6][R26.64] ;  /* 0x000000061a217981 */ /* 0x0002a2000c1e1900 */
[----:B------:R-:W-:-:S04]  /*02a0*/  IMAD.WIDE.U32 R34, R37, 0x4, R22 ;  /* 0x0000000425227825 */ /* 0x000fc800078e0016 */
[C---:B-1----:R-:W-:Y:S01]  /*02b0*/  IMAD.WIDE.U32 R26, R8.reuse, 0x4, R24 ;  /* 0x00000004081a7825 */ /* 0x042fe200078e0018 */
[----:B--2---:R-:W-:Y:S04]  /*02c0*/  STG.E desc[UR6][R34.64], R33 ;  /* 0x0000002122007986 */ /* 0x004fe8000c101906 */
[----:B------:R-:W2:Y:S01]  /*02d0*/  LDG.E R32, desc[UR6][R26.64] ;  /* 0x000000061a207981 */ /* 0x000ea2000c1e1900 */
[----:B0-----:R-:W-:-:S04]  /*02e0*/  IMAD.WIDE.U32 R28, R8, 0x4, R22 ;  /* 0x00000004081c7825 */ /* 0x001fc800078e0016 */
[C---:B------:R-:W-:Y:S01]  /*02f0*/  IMAD.WIDE.U32 R30, R10.reuse, 0x4, R24 ;  /* 0x000000040a1e7825 */ /* 0x040fe200078e0018 */
[----:B--2---:R0:W-:Y:S05]  /*0300*/  STG.E desc[UR6][R28.64], R32 ;  /* 0x000000201c007986 */ /* 0x0041ea000c101906 */
[----:B------:R-:W2:Y:S01]  /*0310*/  LDG.E R31, desc[UR6][R30.64] ;  /* 0x000000061e1f7981 */ /* 0x000ea2000c1e1900 */
[----:B0-----:R-:W-:-:S04]  /*0320*/  IMAD.WIDE.U32 R32, R10, 0x4, R22 ;  /* 0x000000040a207825 */ /* 0x001fc800078e0016 */
[C---:B------:R-:W-:Y:S01]  /*0330*/  IMAD.WIDE.U32 R28, R12.reuse, 0x4, R24 ;  /* 0x000000040c1c7825 */ /* 0x040fe200078e0018 */
[----:B--2---:R-:W-:Y:S04]  /*0340*/  STG.E desc[UR6][R32.64], R31 ;  /* 0x0000001f20007986 */ /* 0x004fe8000c101906 */
[----:B------:R-:W2:Y:S01]  /*0350*/  LDG.E R36, desc[UR6][R28.64] ;  /* 0x000000061c247981 */ /* 0x000ea2000c1e1900 */
[----:B------:R-:W-:-:S04]  /*0360*/  IMAD.WIDE.U32 R26, R12, 0x4, R22 ;  /* 0x000000040c1a7825 */ /* 0x000fc800078e0016 */
[--C-:B------:R-:W-:Y:S01]  /*0370*/  IMAD.WIDE.U32 R34, R14, 0x4, R24.reuse ;  /* 0x000000040e227825 */ /* 0x100fe200078e0018 */
[----:B--2---:R0:W-:Y:S05]  /*0380*/  STG.E desc[UR6][R26.64], R36 ;  /* 0x000000241a007986 */ /* 0x0041ea000c101906 */
[----:B------:R-:W2:Y:S01]  /*0390*/  LDG.E R35, desc[UR6][R34.64] ;  /* 0x0000000622237981 */ /* 0x000ea2000c1e1900 */
[----:B------:R-:W-:-:S04]  /*03a0*/  IMAD.WIDE.U32 R28, R16, 0x4, R24 ;  /* 0x00000004101c7825 */ /* 0x000fc800078e0018 */
[----:B0-----:R-:W-:-:S05]  /*03b0*/  IMAD.WIDE.U32 R26, R14, 0x4, R22 ;  /* 0x000000040e1a7825 */ /* 0x001fca00078e0016 */
[----:B--2---:R0:W-:Y:S04]  /*03c0*/  STG.E desc[UR6][R26.64], R35 ;  /* 0x000000231a007986 */ /* 0x0041e8000c101906 */
[----:B------:R-:W2:Y:S01]  /*03d0*/  LDG.E R36, desc[UR6][R28.64] ;  /* 0x000000061c247981 */ /* 0x000ea2000c1e1900 */
[----:B------:R-:W-:-:S04]  /*03e0*/  IMAD.WIDE.U32 R30, R16, 0x4, R22 ;  /* 0x00000004101e7825 */ /* 0x000fc800078e0016 */
[C---:B------:R-:W-:Y:S01]  /*03f0*/  IMAD.WIDE.U32 R32, R18.reuse, 0x4, R24 ;  /* 0x0000000412207825 */ /* 0x040fe200078e0018 */
[----:B--2---:R1:W-:Y:S05]  /*0400*/  STG.E desc[UR6][R30.64], R36 ;  /* 0x000000241e007986 */ /* 0x0043ea000c101906 */
[----:B------:R-:W2:Y:S01]  /*0410*/  LDG.E R33, desc[UR6][R32.64] ;  /* 0x0000000620217981 */ /* 0x000ea2000c1e1900 */
[----:B------:R-:W-:-:S04]  /*0420*/  IMAD.WIDE.U32 R28, R18, 0x4, R22 ;  /* 0x00000004121c7825 */ /* 0x000fc800078e0016 */
[C---:B0-----:R-:W-:Y:S01]  /*0430*/  IMAD.WIDE.U32 R26, R20.reuse, 0x4, R24 ;  /* 0x00000004141a7825 */ /* 0x041fe200078e0018 */
[----:B--2---:R0:W-:Y:S04]  /*0440*/  STG.E desc[UR6][R28.64], R33 ;  /* 0x000000211c007986 */ /* 0x0041e8000c101906 */
[----:B-1----:R1:W2:Y:S01]  /*0450*/  LDG.E R36, desc[UR6][R26.64] ;  /* 0x000000061a247981 */ /* 0x0022a2000c1e1900 */
        /* <DEDUP_REMOVED lines=25> */
[----:B------:R-:W-:Y:S01]  /*05f0*/  IMAD.WIDE.U32 R24, R21, 0x4, R24 ;  /* 0x0000000415187825 */ /* 0x000fe200078e0018 */
[----:B------:R-:W-:-:S04]  /*0600*/  IADD3 R7, PT, PT, R7, 0x10, RZ ;  /* 0x0000001007077810 */ /* 0x000fc80007ffe0ff */
[----:B------:R-:W-:Y:S01]  /*0610*/  ISETP.NE.AND P1, PT, R7, RZ, PT ;  /* 0x000000ff0700720c */ /* 0x000fe20003f25270 */
[----:B--2---:R0:W-:Y:S04]  /*0620*/  STG.E desc[UR6][R28.64], R33 ;  /* 0x000000211c007986 */ /* 0x0041e8000c101906 */
[----:B------:R-:W2:Y:S01]  /*0630*/  LDG.E R25, desc[UR6][R24.64] ;  /* 0x0000000618197981 */ /* 0x000ea2000c1e1900 */
[----:B------:R-:W-:Y:S01]  /*0640*/  IMAD.WIDE.U32 R22, R21, 0x4, R22 ;  /* 0x0000000415167825 */ /* 0x000fe200078e0016 */
[C---:B------:R-:W-:Y:S02]  /*0650*/  LEA R37, R5.reuse, R37, 0x4 ;  /* 0x0000002505257211 */ /* 0x040fe400078e20ff */
[C---:B------:R-:W-:Y:S02]  /*0660*/  LEA R8, R5.reuse, R8, 0x4 ;  /* 0x0000000805087211 */ /* 0x040fe400078e20ff */
[----:B------:R-:W-:-:S02]  /*0670*/  LEA R10, R5, R10, 0x4 ;  /* 0x0000000a050a7211 */ /* 0x000fc400078e20ff */
[C---:B------:R-:W-:Y:S02]  /*0680*/  LEA R12, R5.reuse, R12, 0x4 ;  /* 0x0000000c050c7211 */ /* 0x040fe400078e20ff */
[C---:B------:R-:W-:Y:S02]  /*0690*/  LEA R14, R5.reuse, R14, 0x4 ;  /* 0x0000000e050e7211 */ /* 0x040fe400078e20ff */
[C---:B------:R-:W-:Y:S02]  /*06a0*/  LEA R16, R5.reuse, R16, 0x4 ;  /* 0x0000001005107211 */ /* 0x040fe400078e20ff */
        /* <DEDUP_REMOVED lines=9> */
[----:B------:R-:W-:Y:S01]  /*0740*/  LEA R6, R5, R6, 0x4 ;  /* 0x0000000605067211 */ /* 0x000fe200078e20ff */
[----:B--2---:R0:W-:Y:S01]  /*0750*/  STG.E desc[UR6][R22.64], R25 ;  /* 0x0000001916007986 */ /* 0x0041e2000c101906 */
[----:B------:R-:W-:Y:S05]  /*0760*/  @P1 BRA `(.L_x_1) ;  /* 0xfffffff800ac1947 */ /* 0x000fea000383ffff */
.L_x_0:
[----:B------:R-:W-:Y:S05]  /*0770*/  @!P0 EXIT ;  /* 0x000000000000894d */ /* 0x000fea0003800000 */
[----:B------:R-:W-:Y:S02]  /*0780*/  ISETP.GE.U32.AND P0, PT, R2, 0x8, PT ;  /* 0x000000080200780c */ /* 0x000fe40003f06070 */
[----:B------:R-:W-:-:S04]  /*0790*/  LOP3.LUT R5, R0, 0x7, RZ, 0xc0, !PT ;  /* 0x0000000700057812 */ /* 0x000fc800078ec0ff */
[----:B------:R-:W-:-:S07]  /*07a0*/  ISETP.NE.AND P1, PT, R5, RZ, PT ;  /* 0x000000ff0500720c */ /* 0x000fce0003f25270 */
[----:B------:R-:W-:Y:S06]  /*07b0*/  @!P0 BRA `(.L_x_2) ;  /* 0x0000000000b08947 */ /* 0x000fec0003800000 */
[----:B------:R-:W1:Y:S01]  /*07c0*/  LDC.64 R6, c[0x0][0x380] ;  /* 0x0000e000ff067b82 */ /* 0x000e620000000a00 */
[----:B------:R-:W2:Y:S07]  /*07d0*/  LDCU UR4, c[0x0][0x390] ;  /* 0x00007200ff0477ac */ /* 0x000eae0008000800 */
[----:B------:R-:W3:Y:S01]  /*07e0*/  LDC.64 R8, c[0x0][0x388] ;  /* 0x0000e200ff087b82 */ /* 0x000ee20000000a00 */
[----:B--2---:R-:W-:-:S04]  /*07f0*/  IMAD R13, R3, UR4, R4 ;  /* 0x00000004030d7c24 */ /* 0x004fc8000f8e0204 */
[----:B-1----:R-:W-:-:S05]  /*0800*/  IMAD.WIDE.U32 R10, R13, 0x4, R6 ;  /* 0x000000040d0a7825 */ /* 0x002fca00078e0006 */
[----:B0-----:R-:W2:Y:S01]  /*0810*/  LDG.E R23, desc[UR6][R10.64] ;  /* 0x000000060a177981 */ /* 0x001ea2000c1e1900 */
[C---:B------:R-:W-:Y:S01]  /*0820*/  IADD3 R17, PT, PT, R13.reuse, UR4, RZ ;  /* 0x000000040d117c10 */ /* 0x040fe2000fffe0ff */
[----:B---3--:R-:W-:-:S04]  /*0830*/  IMAD.WIDE.U32 R12, R13, 0x4, R8 ;  /* 0x000000040d0c7825 */ /* 0x008fc800078e0008 */
[C---:B------:R-:W-:Y:S01]  /*0840*/  IMAD.WIDE.U32 R14, R17.reuse, 0x4, R6 ;  /* 0x00000004110e7825 */ /* 0x040fe200078e0006 */
[C---:B------:R-:W-:Y:S01]  /*0850*/  IADD3 R21, PT, PT, R17.reuse, UR4, RZ ;  /* 0x0000000411157c10 */ /* 0x040fe2000fffe0ff */
[----:B--2---:R0:W-:Y:S04]  /*0860*/  STG.E desc[UR6][R12.64], R23 ;  /* 0x000000170c007986 */ /* 0x0041e8000c101906 */
[----:B------:R-:W2:Y:S01]  /*0870*/  LDG.E R25, desc[UR6][R14.64] ;  /* 0x000000060e197981 */ /* 0x000ea2000c1e1900 */
[----:B------:R-:W-:-:S04]  /*0880*/  IMAD.WIDE.U32 R16, R17, 0x4, R8 ;  /* 0x0000000411107825 */ /* 0x000fc800078e0008 */
        /* <DEDUP_REMOVED lines=8> */
[----:B0-----:R-:W3:Y:S01]  /*0910*/  LDG.E R23, desc[UR6][R20.64] ;  /* 0x0000000614177981 */ /* 0x001ee2000c1e1900 */
[----:B------:R-:W-:-:S04]  /*0920*/  IMAD.WIDE.U32 R12, R29, 0x4, R8 ;  /* 0x000000041d0c7825 */ /* 0x000fc800078e0008 */
[C---:B------:R-:W-:Y:S01]  /*0930*/  IMAD.WIDE.U32 R14, R31.reuse, 0x4, R6 ;  /* 0x000000041f0e7825 */ /* 0x040fe200078e0006 */
[C---:B-1----:R-:W-:Y:S01]  /*0940*/  IADD3 R25, PT, PT, R31.reuse, UR4, RZ ;  /* 0x000000041f197c10 */ /* 0x042fe2000fffe0ff */
[----:B---3--:R0:W-:Y:S04]  /*0950*/  STG.E desc[UR6][R12.64], R23 ;  /* 0x000000170c007986 */ /* 0x0081e8000c101906 */
[----:B------:R-:W3:Y:S01]  /*0960*/  LDG.E R15, desc[UR6][R14.64] ;  /* 0x000000060e0f7981 */ /* 0x000ee2000c1e1900 */
[----:B------:R-:W-:-:S04]  /*0970*/  IMAD.WIDE.U32 R16, R31, 0x4, R8 ;  /* 0x000000041f107825 */ /* 0x000fc800078e0008 */
[C---:B------:R-:W-:Y:S01]  /*0980*/  IMAD.WIDE.U32 R18, R25.reuse, 0x4, R6 ;  /* 0x0000000419127825 */ /* 0x040fe200078e0006 */
[C---:B--2---:R-:W-:Y:S01]  /*0990*/  IADD3 R27, PT, PT, R25.reuse, UR4, RZ ;  /* 0x00000004191b7c10 */ /* 0x044fe2000fffe0ff */
[----:B---3--:R1:W-:Y:S04]  /*09a0*/  STG.E desc[UR6][R16.64], R15 ;  /* 0x0000000f10007986 */ /* 0x0083e8000c101906 */
[----:B------:R-:W2:Y:S01]  /*09b0*/  LDG.E R19, desc[UR6][R18.64] ;  /* 0x0000000612137981 */ /* 0x000ea2000c1e1900 */
[----:B------:R-:W-:-:S04]  /*09c0*/  IMAD.WIDE.U32 R10, R25, 0x4, R8 ;  /* 0x00000004190a7825 */ /* 0x000fc800078e0008 */
[C---:B------:R-:W-:Y:S01]  /*09d0*/  IMAD.WIDE.U32 R20, R27.reuse, 0x4, R6 ;  /* 0x000000041b147825 */ /* 0x040fe200078e0006 */
[C---:B0-----:R-:W-:Y:S01]  /*09e0*/  IADD3 R23, PT, PT, R27.reuse, UR4, RZ ;  /* 0x000000041b177c10 */ /* 0x041fe2000fffe0ff */
[----:B--2---:R1:W-:Y:S04]  /*09f0*/  STG.E desc[UR6][R10.64], R19 ;  /* 0x000000130a007986 */ /* 0x0043e8000c101906 */
[----:B------:R-:W2:Y:S01]  /*0a00*/  LDG.E R21, desc[UR6][R20.64] ;  /* 0x0000000614157981 */ /* 0x000ea2000c1e1900 */
[----:B------:R-:W-:-:S04]  /*0a10*/  IMAD.WIDE.U32 R12, R27, 0x4, R8 ;  /* 0x000000041b0c7825 */ /* 0x000fc800078e0008 */
[C---:B------:R-:W-:Y:S01]  /*0a20*/  IMAD.WIDE.U32 R6, R23.reuse, 0x4, R6 ;  /* 0x0000000417067825 */ /* 0x040fe200078e0006 */
[----:B--2---:R1:W-:Y:S05]  /*0a30*/  STG.E desc[UR6][R12.64], R21 ;  /* 0x000000150c007986 */ /* 0x0043ea000c101906 */
[----:B------:R-:W2:Y:S01]  /*0a40*/  LDG.E R7, desc[UR6][R6.64] ;  /* 0x0000000606077981 */ /* 0x000ea2000c1e1900 */
[----:B------:R-:W-:Y:S01]  /*0a50*/  IMAD.WIDE.U32 R8, R23, 0x4, R8 ;  /* 0x0000000417087825 */ /* 0x000fe200078e0008 */
[----:B------:R-:W-:-:S04]  /*0a60*/  IADD3 R3, PT, PT, R3, 0x8, RZ ;  /* 0x0000000803037810 */ /* 0x000fc80007ffe0ff */
[----:B--2---:R1:W-:Y:S03]  /*0a70*/  STG.E desc[UR6][R8.64], R7 ;  /* 0x0000000708007986 */ /* 0x0043e6000c101906 */
.L_x_2:
[----:B------:R-:W-:Y:S05]  /*0a80*/  @!P1 EXIT ;  /* 0x000000000000994d */ /* 0x000fea0003800000 */
[----:B------:R-:W-:Y:S02]  /*0a90*/  ISETP.GE.U32.AND P0, PT, R5, 0x4, PT ;  /* 0x000000040500780c */ /* 0x000fe40003f06070 */
[----:B------:R-:W-:-:S04]  /*0aa0*/  LOP3.LUT R0, R0, 0x3, RZ, 0xc0, !PT ;  /* 0x0000000300007812 */ /* 0x000fc800078ec0ff */
[----:B------:R-:W-:-:S07]  /*0ab0*/  ISETP.NE.AND P1, PT, R0, RZ, PT ;  /* 0x000000ff0000720c */ /* 0x000fce0003f25270 */
[----:B------:R-:W-:Y:S06]  /*0ac0*/  @!P0 BRA `(.L_x_3) ;  /* 0x0000000000608947 */ /* 0x000fec0003800000 */
[----:B-1----:R-:W1:Y:S01]  /*0ad0*/  LDC.64 R8, c[0x0][0x380] ;  /* 0x0000e000ff087b82 */ /* 0x002e620000000a00 */
[----:B------:R-:W2:Y:S07]  /*0ae0*/  LDCU UR4, c[0x0][0x390] ;  /* 0x00007200ff0477ac */ /* 0x000eae0008000800 */
[----:B------:R-:W3:Y:S01]  /*0af0*/  LDC.64 R6, c[0x0][0x388] ;  /* 0x0000e200ff067b82 */ /* 0x000ee20000000a00 */
[----:B--2---:R-:W-:-:S04]  /*0b00*/  IMAD R13, R3, UR4, R4 ;  /* 0x00000004030d7c24 */ /* 0x004fc8000f8e0204 */
[----:B-1----:R-:W-:-:S05]  /*0b10*/  IMAD.WIDE.U32 R10, R13, 0x4, R8 ;  /* 0x000000040d0a7825 */ /* 0x002fca00078e0008 */
[----:B------:R-:W2:Y:S01]  /*0b20*/  LDG.E R5, desc[UR6][R10.64] ;  /* 0x000000060a057981 */ /* 0x000ea2000c1e1900 */
[C---:B------:R-:W-:Y:S01]  /*0b30*/  IADD3 R17, PT, PT, R13.reuse, UR4, RZ ;  /* 0x000000040d117c10 */ /* 0x040fe2000fffe0ff */
[----:B---3--:R-:W-:-:S04]  /*0b40*/  IMAD.WIDE.U32 R12, R13, 0x4, R6 ;  /* 0x000000040d0c7825 */ /* 0x008fc800078e0006 */
[C---:B------:R-:W-:Y:S01]  /*0b50*/  IMAD.WIDE.U32 R14, R17.reuse, 0x4, R8 ;  /* 0x00000004110e7825 */ /* 0x040fe200078e0008 */
[C---:B------:R-:W-:Y:S01]  /*0b60*/  IADD3 R21, PT, PT, R17.reuse, UR4, RZ ;  /* 0x0000000411157c10 */ /* 0x040fe2000fffe0ff */
[----:B--2---:R2:W-:Y:S04]  /*0b70*/  STG.E desc[UR6][R12.64], R5 ;  /* 0x000000050c007986 */ /* 0x0045e8000c101906 */
[----:B------:R-:W3:Y:S01]  /*0b80*/  LDG.E R15, desc[UR6][R14.64] ;  /* 0x000000060e0f7981 */ /* 0x000ee2000c1e1900 */
[----:B------:R-:W-:-:S04]  /*0b90*/  IMAD.WIDE.U32 R16, R17, 0x4, R6 ;  /* 0x0000000411107825 */ /* 0x000fc800078e0006 */
[C---:B------:R-:W-:Y:S01]  /*0ba0*/  IMAD.WIDE.U32 R18, R21.reuse, 0x4, R8 ;  /* 0x0000000415127825 */ /* 0x040fe200078e0008 */
[C---:B0-----:R-:W-:Y:S01]  /*0bb0*/  IADD3 R23, PT, PT, R21.reuse, UR4, RZ ;  /* 0x0000000415177c10 */ /* 0x041fe2000fffe0ff */
[----:B---3--:R2:W-:Y:S04]  /*0bc0*/  STG.E desc[UR6][R16.64], R15 ;  /* 0x0000000f10007986 */ /* 0x0085e8000c101906 */
[----:B------:R-:W3:Y:S01]  /*0bd0*/  LDG.E R19, desc[UR6][R18.64] ;  /* 0x0000000612137981 */ /* 0x000ee2000c1e1900 */
[----:B------:R-:W-:-:S04]  /*0be0*/  IMAD.WIDE.U32 R10, R21, 0x4, R6 ;  /* 0x00000004150a7825 */ /* 0x000fc800078e0006 */
[C---:B------:R-:W-:Y:S01]  /*0bf0*/  IMAD.WIDE.U32 R8, R23.reuse, 0x4, R8 ;  /* 0x0000000417087825 */ /* 0x040fe200078e0008 */
[----:B---3--:R2:W-:Y:S05]  /*0c00*/  STG.E desc[UR6][R10.64], R19 ;  /* 0x000000130a007986 */ /* 0x0085ea000c101906 */
[----:B------:R-:W3:Y:S01]  /*0c10*/  LDG.E R9, desc[UR6][R8.64] ;  /* 0x0000000608097981 */ /* 0x000ee2000c1e1900 */
[----:B------:R-:W-:Y:S01]  /*0c20*/  IMAD.WIDE.U32 R6, R23, 0x4, R6 ;  /* 0x0000000417067825 */ /* 0x000fe200078e0006 */
[----:B------:R-:W-:-:S04]  /*0c30*/  IADD3 R3, PT, PT, R3, 0x4, RZ ;  /* 0x0000000403037810 */ /* 0x000fc80007ffe0ff */
[----:B---3--:R2:W-:Y:S03]  /*0c40*/  STG.E desc[UR6][R6.64], R9 ;  /* 0x0000000906007986 */ /* 0x0085e6000c101906 */
.L_x_3:
[----:B------:R-:W-:Y:S05]  /*0c50*/  @!P1 EXIT ;  /* 0x000000000000994d */ /* 0x000fea0003800000 */
[----:B-12---:R-:W1:Y:S01]  /*0c60*/  LDC.64 R6, c[0x0][0x380] ;  /* 0x0000e000ff067b82 */ /* 0x006e620000000a00 */
[----:B------:R-:W2:Y:S01]  /*0c70*/  LDCU UR4, c[0x0][0x390] ;  /* 0x00007200ff0477ac */ /* 0x000ea20008000800 */
[----:B------:R-:W-:-:S06]  /*0c80*/  IADD3 R0, PT, PT, -R0, RZ, RZ ;  /* 0x000000ff00007210 */ /* 0x000fcc0007ffe1ff */
[----:B------:R-:W3:Y:S01]  /*0c90*/  LDC.64 R8, c[0x0][0x388] ;  /* 0x0000e200ff087b82 */ /* 0x000ee20000000a00 */
[----:B--2---:R-:W-:-:S07]  /*0ca0*/  IMAD R11, R3, UR4, R4 ;  /* 0x00000004030b7c24 */ /* 0x004fce000f8e0204 */
.L_x_4:
[----:B-12---:R-:W-:-:S06]  /*0cb0*/  IMAD.WIDE.U32 R2, R11, 0x4, R6 ;  /* 0x000000040b027825 */ /* 0x006fcc00078e0006 */
[----:B------:R-:W2:Y:S01]  /*0cc0*/  LDG.E R3, desc[UR6][R2.64] ;  /* 0x0000000602037981 */ /* 0x000ea2000c1e1900 */
[----:B------:R-:W-:Y:S01]  /*0cd0*/  IADD3 R0, PT, PT, R0, 0x1, RZ ;  /* 0x0000000100007810 */ /* 0x000fe20007ffe0ff */
[C---:B---3--:R-:W-:Y:S01]  /*0ce0*/  IMAD.WIDE.U32 R4, R11.reuse, 0x4, R8 ;  /* 0x000000040b047825 */ /* 0x048fe200078e0008 */
[----:B------:R-:W-:Y:S02]  /*0cf0*/  IADD3 R11, PT, PT, R11, UR4, RZ ;  /* 0x000000040b0b7c10 */ /* 0x000fe4000fffe0ff */
[----:B------:R-:W-:Y:S02]  /*0d00*/  ISETP.NE.AND P0, PT, R0, RZ, PT ;  /* 0x000000ff0000720c */ /* 0x000fe40003f05270 */
[----:B--2---:R2:W-:Y:S11]  /*0d10*/  STG.E desc[UR6][R4.64], R3 ;  /* 0x0000000304007986 */ /* 0x0045f6000c101906 */
[----:B------:R-:W-:Y:S05]  /*0d20*/  @P0 BRA `(.L_x_4) ;  /* 0xfffffffc00e00947 */ /* 0x000fea000383ffff */
[----:B------:R-:W-:Y:S05]  /*0d30*/  EXIT ;  /* 0x000000000000794d */ /* 0x000fea0003800000 */
.L_x_5:
[----:B------:R-:W-:-:S00]  /*0d40*/  BRA `(.L_x_5) ;  /* 0xfffffffc00fc7947 */ /* 0x000fc0000383ffff */
[----:B------:R-:W-:-:S00]  /*0d50*/  NOP ;  /* 0x0000000000007918 */ /* 0x000fc00000000000 */
        /* <DEDUP_REMOVED lines=10> */
.L_x_6:


//--------------------- .nv.shared.reserved.0     --------------------------
	.section	.nv.shared.reserved.0,"aw",@nobits
	.weak		__nv_reservedSMEM_offset_0_alias
	.size		__nv_reservedSMEM_offset_0_alias, 0, 64
	.other		__nv_reservedSMEM_offset_0_alias,@"STO_CUDA_RESERVED_SHARED STV_DEFAULT"
__nv_reservedSMEM_offset_0_alias:
	.zero		0
	.zero		64


//--------------------- .nv.constant0._Z5benchPiS_ii --------------------------
	.section	.nv.constant0._Z5benchPiS_ii,"a",@progbits
	.sectionflags	@""
	.align	4
.nv.constant0._Z5benchPiS_ii:
	.zero		920


//--------------------- SYMBOLS --------------------------

	.type		.nv.reservedSmem.offset0,@object
	.size		.nv.reservedSmem.offset0,0x4
